	.headerflags	@"EF_CUDA_TEXMODE_UNIFIED EF_CUDA_64BIT_ADDRESS EF_CUDA_ACCELERATORS EF_CUDA_SM90 EF_CUDA_VIRTUAL_SM(EF_CUDA_SM90)"
	.elftype	@"ET_EXEC"


//--------------------- .nv.info                  --------------------------
	.section	.nv.info,"",@"SHT_CUDA_INFO"
	.align	4


	//----- nvinfo : EIATTR_REGCOUNT
	.align		4
        /*0000*/ 	.byte	0x04, 0x2f
        /*0002*/ 	.short	(.L_3 - .L_2)
	.align		4
.L_2:
        /*0004*/ 	.word	index@(triton_poi_fused__native_batch_norm_legit_no_training_hardtanh_6)
        /*0008*/ 	.word	0x00000017


	//----- nvinfo : EIATTR_MIN_STACK_SIZE
	.align		4
.L_3:
        /*000c*/ 	.byte	0x04, 0x12
        /*000e*/ 	.short	(.L_5 - .L_4)
	.align		4
.L_4:
        /*0010*/ 	.word	index@(triton_poi_fused__native_batch_norm_legit_no_training_hardtanh_6)
        /*0014*/ 	.word	0x00000000


	//----- nvinfo : EIATTR_FRAME_SIZE
	.align		4
.L_5:
        /*0018*/ 	.byte	0x04, 0x11
        /*001a*/ 	.short	(.L_7 - .L_6)
	.align		4
.L_6:
        /*001c*/ 	.word	index@(triton_poi_fused__native_batch_norm_legit_no_training_hardtanh_6)
        /*0020*/ 	.word	0x00000000


	//----- nvinfo : EIATTR_MIN_STACK_SIZE
	.align		4
.L_7:
        /*0024*/ 	.byte	0x04, 0x12
        /*0026*/ 	.short	(.L_9 - .L_8)
	.align		4
.L_8:
        /*0028*/ 	.word	index@(triton_poi_fused__native_batch_norm_legit_no_training_hardtanh_6)
        /*002c*/ 	.word	0x00000000
.L_9:


//--------------------- .nv.info.triton_poi_fused__native_batch_norm_legit_no_training_hardtanh_6 --------------------------
	.section	.nv.info.triton_poi_fused__native_batch_norm_legit_no_training_hardtanh_6,"",@"SHT_CUDA_INFO"
	.sectionflags	@""
	.align	4


	//----- nvinfo : EIATTR_CUDA_API_VERSION
	.align		4
        /*0000*/ 	.byte	0x04, 0x37
        /*0002*/ 	.short	(.L_11 - .L_10)
.L_10:
        /*0004*/ 	.word	0x0000007c


	//----- nvinfo : EIATTR_KPARAM_INFO
	.align		4
.L_11:
        /*0008*/ 	.byte	0x04, 0x17
        /*000a*/ 	.short	(.L_13 - .L_12)
.L_12:
        /*000c*/ 	.word	0x00000000
        /*0010*/ 	.short	0x0006
        /*0012*/ 	.short	0x0030
        /*0014*/ 	.byte	0x00, 0xf0, 0x11, 0x00


	//----- nvinfo : EIATTR_KPARAM_INFO
	.align		4
.L_13:
        /*0018*/ 	.byte	0x04, 0x17
        /*001a*/ 	.short	(.L_15 - .L_14)
.L_14:
        /*001c*/ 	.word	0x00000000
        /*0020*/ 	.short	0x0005
        /*0022*/ 	.short	0x0028
        /*0024*/ 	.byte	0x00, 0xf4, 0x21, 0x00


	//----- nvinfo : EIATTR_KPARAM_INFO
	.align		4
.L_15:
        /*0028*/ 	.byte	0x04, 0x17
        /*002a*/ 	.short	(.L_17 - .L_16)
.L_16:
        /*002c*/ 	.word	0x00000000
        /*0030*/ 	.short	0x0004
        /*0032*/ 	.short	0x0020
        /*0034*/ 	.byte	0x00, 0xf4, 0x21, 0x00


	//----- nvinfo : EIATTR_KPARAM_INFO
	.align		4
.L_17:
        /*0038*/ 	.byte	0x04, 0x17
        /*003a*/ 	.short	(.L_19 - .L_18)
.L_18:
        /*003c*/ 	.word	0x00000000
        /*0040*/ 	.short	0x0003
        /*0042*/ 	.short	0x0018
        /*0044*/ 	.byte	0x00, 0xf4, 0x21, 0x00


	//----- nvinfo : EIATTR_KPARAM_INFO
	.align		4
.L_19:
        /*0048*/ 	.byte	0x04, 0x17
        /*004a*/ 	.short	(.L_21 - .L_20)
.L_20:
        /*004c*/ 	.word	0x00000000
        /*0050*/ 	.short	0x0002
        /*0052*/ 	.short	0x0010
        /*0054*/ 	.byte	0x00, 0xf4, 0x21, 0x00


	//----- nvinfo : EIATTR_KPARAM_INFO
	.align		4
.L_21:
        /*0058*/ 	.byte	0x04, 0x17
        /*005a*/ 	.short	(.L_23 - .L_22)
.L_22:
        /*005c*/ 	.word	0x00000000
        /*0060*/ 	.short	0x0001
        /*0062*/ 	.short	0x0008
        /*0064*/ 	.byte	0x00, 0xf4, 0x21, 0x00


	//----- nvinfo : EIATTR_KPARAM_INFO
	.align		4
.L_23:
        /*0068*/ 	.byte	0x04, 0x17
        /*006a*/ 	.short	(.L_25 - .L_24)
.L_24:
        /*006c*/ 	.word	0x00000000
        /*0070*/ 	.short	0x0000
        /*0072*/ 	.short	0x0000
        /*0074*/ 	.byte	0x00, 0xf4, 0x21, 0x00


	//----- nvinfo : EIATTR_SPARSE_MMA_MASK
	.align		4
.L_25:
        /*0078*/ 	.byte	0x03, 0x50
        /*007a*/ 	.short	0x0000


	//----- nvinfo : EIATTR_MAXREG_COUNT
	.align		4
        /*007c*/ 	.byte	0x03, 0x1b
        /*007e*/ 	.short	0x00ff


	//----- nvinfo : EIATTR_EXIT_INSTR_OFFSETS
	.align		4
        /*0080*/ 	.byte	0x04, 0x1c
        /*0082*/ 	.short	(.L_27 - .L_26)


	//   ....[0]....
.L_26:
        /*0084*/ 	.word	0x00000480


	//   ....[1]....
        /*0088*/ 	.word	0x000004a0


	//----- nvinfo : EIATTR_REQNTID
	.align		4
.L_27:
        /*008c*/ 	.byte	0x04, 0x10
        /*008e*/ 	.short	(.L_29 - .L_28)
.L_28:
        /*0090*/ 	.word	0x00000080
        /*0094*/ 	.word	0x00000001
        /*0098*/ 	.word	0x00000001


	//----- nvinfo : EIATTR_CBANK_PARAM_SIZE
	.align		4
.L_29:
        /*009c*/ 	.byte	0x03, 0x19
        /*009e*/ 	.short	0x0034


	//----- nvinfo : EIATTR_PARAM_CBANK
	.align		4
        /*00a0*/ 	.byte	0x04, 0x0a
        /*00a2*/ 	.short	(.L_31 - .L_30)
	.align		4
.L_30:
        /*00a4*/ 	.word	index@(.nv.constant0.triton_poi_fused__native_batch_norm_legit_no_training_hardtanh_6)
        /*00a8*/ 	.short	0x0210
        /*00aa*/ 	.short	0x0034


	//----- nvinfo : EIATTR_SW_WAR
	.align		4
.L_31:
        /*00ac*/ 	.byte	0x04, 0x36
        /*00ae*/ 	.short	(.L_33 - .L_32)
.L_32:
        /*00b0*/ 	.word	0x00000008
.L_33:


//--------------------- .nv.callgraph             --------------------------
	.section	.nv.callgraph,"",@"SHT_CUDA_CALLGRAPH"
	.align	4
	.sectionentsize	8
	.align		4
        /*0000*/ 	.word	0x00000000
	.align		4
        /*0004*/ 	.word	0xffffffff
	.align		4
        /*0008*/ 	.word	0x00000000
	.align		4
        /*000c*/ 	.word	0xfffffffe
	.align		4
        /*0010*/ 	.word	0x00000000
	.align		4
        /*0014*/ 	.word	0xfffffffd
	.align		4
        /*0018*/ 	.word	0x00000000
	.align		4
        /*001c*/ 	.word	0xfffffffc


//--------------------- .nv.constant4             --------------------------
	.section	.nv.constant4,"a",@progbits
	.align	8
	.align		8
.nv.constant4:
        /*0000*/ 	.dword	_$_str
	.align		8
        /*0008*/ 	.dword	_$_str_$_2


//--------------------- .text.triton_poi_fused__native_batch_norm_legit_no_training_hardtanh_6 --------------------------
	.section	.text.triton_poi_fused__native_batch_norm_legit_no_training_hardtanh_6,"ax",@progbits
	.align	128
        .global         triton_poi_fused__native_batch_norm_legit_no_training_hardtanh_6
        .type           triton_poi_fused__native_batch_norm_legit_no_training_hardtanh_6,@function
        .size           triton_poi_fused__native_batch_norm_legit_no_training_hardtanh_6,(.L_x_1 - triton_poi_fused__native_batch_norm_legit_no_training_hardtanh_6)
        .other          triton_poi_fused__native_batch_norm_legit_no_training_hardtanh_6,@"STO_CUDA_ENTRY STV_DEFAULT"
triton_poi_fused__native_batch_norm_legit_no_training_hardtanh_6:
.text.triton_poi_fused__native_batch_norm_legit_no_training_hardtanh_6:
[----:B------:R-:W0:Y:S01]  /*0000*/  LDC R1, c[0x0][0x28] ;  /* 0x00000a00ff017b82 */ /* 0x000e220000000800 */
[----:B------:R-:W1:Y:S07]  /*0010*/  S2R R0, SR_TID.X ;  /* 0x0000000000007919 */ /* 0x000e6e0000002100 */
[----:B------:R-:W2:Y:S01]  /*0020*/  LDC.64 R8, c[0x0][0x220] ;  /* 0x00008800ff087b82 */ /* 0x000ea20000000a00 */
[----:B------:R-:W-:Y:S01]  /*0030*/  ULDC.64 UR4, c[0x0][0x208] ;  /* 0x0000820000047ab9 */ /* 0x000fe20000000a00 */
[----:B------:R-:W3:Y:S06]  /*0040*/  S2R R5, SR_CTAID.X ;  /* 0x0000000000057919 */ /* 0x000eec0000002500 */
[----:B------:R-:W4:Y:S08]  /*0050*/  LDC.64 R14, c[0x0][0x218] ;  /* 0x00008600ff0e7b82 */ /* 0x000f300000000a00 */
[----:B------:R-:W5:Y:S08]  /*0060*/  LDC.64 R12, c[0x0][0x210] ;  /* 0x00008400ff0c7b82 */ /* 0x000f700000000a00 */
[----:B------:R-:W5:Y:S01]  /*0070*/  LDC.64 R16, c[0x0][0x228] ;  /* 0x00008a00ff107b82 */ /* 0x000f620000000a00 */
[----:B-1----:R-:W-:-:S07]  /*0080*/  IMAD.SHL.U32 R0, R0, 0x2, RZ ;  /* 0x0000000200007824 */ /* 0x002fce00078e00ff */
[----:B------:R-:W1:Y:S01]  /*0090*/  LDC.64 R18, c[0x0][0x230] ;  /* 0x00008c00ff127b82 */ /* 0x000e620000000a00 */
[----:B---3--:R-:W-:Y:S02]  /*00a0*/  SHF.R.S32.HI R3, RZ, 0x17, R5 ;  /* 0x00000017ff037819 */ /* 0x008fe40000011405 */
[----:B------:R-:W-:Y:S02]  /*00b0*/  LOP3.LUT R0, R0, 0xfe, RZ, 0xc0, !PT ;  /* 0x000000fe00007812 */ /* 0x000fe400078ec0ff */
[----:B------:R-:W-:-:S03]  /*00c0*/  SGXT R3, R3, 0x1 ;  /* 0x000000010303781a */ /* 0x000fc60000000200 */
[----:B------:R-:W-:-:S05]  /*00d0*/  IMAD R0, R5, 0x100, R0 ;  /* 0x0000010005007824 */ /* 0x000fca00078e0200 */
[----:B------:R-:W-:Y:S02]  /*00e0*/  LEA.HI R3, R3, R0, RZ, 0x4 ;  /* 0x0000000003037211 */ /* 0x000fe400078f20ff */
[----:B------:R-:W-:Y:S02]  /*00f0*/  ISETP.GE.AND P0, PT, R0, 0x100, PT ;  /* 0x000001000000780c */ /* 0x000fe40003f06270 */
[----:B------:R-:W-:-:S05]  /*0100*/  LOP3.LUT R3, R3, 0xfffffff0, RZ, 0xc0, !PT ;  /* 0xfffffff003037812 */ /* 0x000fca00078ec0ff */
[----:B------:R-:W-:Y:S01]  /*0110*/  IMAD.IADD R11, R0, 0x1, -R3 ;  /* 0x00000001000b7824 */ /* 0x000fe200078e0a03 */
[----:B------:R-:W-:-:S03]  /*0120*/  CS2R R2, SRZ ;  /* 0x0000000000027805 */ /* 0x000fc6000001ff00 */
[----:B--2---:R-:W-:-:S05]  /*0130*/  IMAD.WIDE R8, R11, 0x4, R8 ;  /* 0x000000040b087825 */ /* 0x004fca00078e0208 */
[----:B------:R2:W3:Y:S01]  /*0140*/  @!P0 LDG.E.EL.64 R2, desc[UR4][R8.64] ;  /* 0x0000000408028981 */ /* 0x0004e2000c2e1b00 */
[----:B------:R-:W-:Y:S02]  /*0150*/  CS2R R4, SRZ ;  /* 0x0000000000047805 */ /* 0x000fe4000001ff00 */
[----:B------:R-:W-:Y:S01]  /*0160*/  CS2R R6, SRZ ;  /* 0x0000000000067805 */ /* 0x000fe2000001ff00 */
[----:B----4-:R-:W-:-:S04]  /*0170*/  IMAD.WIDE R14, R11, 0x4, R14 ;  /* 0x000000040b0e7825 */ /* 0x010fc800078e020e */
[----:B-----5:R-:W-:Y:S01]  /*0180*/  IMAD.WIDE R12, R0, 0x4, R12 ;  /* 0x00000004000c7825 */ /* 0x020fe200078e020c */
[----:B------:R-:W4:Y:S01]  /*0190*/  @!P0 LDG.E.EL.64 R4, desc[UR4][R14.64] ;  /* 0x000000040e048981 */ /* 0x000f22000c2e1b00 */
[----:B--2---:R-:W-:Y:S02]  /*01a0*/  CS2R R8, SRZ ;  /* 0x0000000000087805 */ /* 0x004fe4000001ff00 */
[C---:B0-----:R-:W-:Y:S01]  /*01b0*/  IMAD.WIDE R16, R11.reuse, 0x4, R16 ;  /* 0x000000040b107825 */ /* 0x041fe200078e0210 */
[----:B------:R0:W4:Y:S03]  /*01c0*/  @!P0 LDG.E.64 R6, desc[UR4][R12.64] ;  /* 0x000000040c068981 */ /* 0x000126000c1e1b00 */
[----:B-1----:R-:W-:Y:S01]  /*01d0*/  IMAD.WIDE R18, R11, 0x4, R18 ;  /* 0x000000040b127825 */ /* 0x002fe200078e0212 */
[----:B------:R-:W-:-:S04]  /*01e0*/  CS2R R10, SRZ ;  /* 0x00000000000a7805 */ /* 0x000fc8000001ff00 */
[----:B------:R-:W2:Y:S04]  /*01f0*/  @!P0 LDG.E.EL.64 R8, desc[UR4][R18.64] ;  /* 0x0000000412088981 */ /* 0x000ea8000c2e1b00 */
[----:B------:R-:W2:Y:S01]  /*0200*/  @!P0 LDG.E.EL.64 R10, desc[UR4][R16.64] ;  /* 0x00000004100a8981 */ /* 0x000ea2000c2e1b00 */
[----:B0-----:R-:W-:Y:S02]  /*0210*/  IMAD.MOV.U32 R13, RZ, RZ, 0x3e800000 ;  /* 0x3e800000ff0d7424 */ /* 0x001fe400078e00ff */
[----:B---3--:R-:W-:Y:S01]  /*0220*/  FADD R2, R2, 9.9999997473787516356e-06 ;  /* 0x3727c5ac02027421 */ /* 0x008fe20000000000 */
[----:B------:R-:W-:-:S03]  /*0230*/  FADD R3, R3, 9.9999997473787516356e-06 ;  /* 0x3727c5ac03037421 */ /* 0x000fc60000000000 */
[----:B------:R-:W0:Y:S08]  /*0240*/  MUFU.SQRT R20, R2 ;  /* 0x0000000200147308 */ /* 0x000e300000002000 */
[----:B------:R-:W1:Y:S01]  /*0250*/  MUFU.SQRT R14, R3 ;  /* 0x00000003000e7308 */ /* 0x000e620000002000 */
[C---:B0-----:R-:W-:Y:S02]  /*0260*/  FSETP.GT.AND P1, PT, R20.reuse, 8.50705917302346158658e+37, PT ;  /* 0x7e8000001400780b */ /* 0x041fe40003f24000 */
[----:B------:R-:W-:-:S02]  /*0270*/  FSETP.GEU.AND P3, PT, R20, 1.175494350822287508e-38, PT ;  /* 0x008000001400780b */ /* 0x000fc40003f6e000 */
[C---:B-1----:R-:W-:Y:S02]  /*0280*/  FSETP.GT.AND P2, PT, R14.reuse, 8.50705917302346158658e+37, PT ;  /* 0x7e8000000e00780b */ /* 0x042fe40003f44000 */
[----:B------:R-:W-:-:S07]  /*0290*/  FSETP.GEU.AND P4, PT, R14, 1.175494350822287508e-38, PT ;  /* 0x008000000e00780b */ /* 0x000fce0003f8e000 */
[----:B------:R-:W-:-:S04]  /*02a0*/  @P1 FMUL R20, R20, 0.25 ;  /* 0x3e80000014141820 */ /* 0x000fc80000400000 */
[----:B------:R-:W-:Y:S01]  /*02b0*/  @!P3 FMUL R20, R20, 16777216 ;  /* 0x4b8000001414b820 */ /* 0x000fe20000400000 */
[----:B------:R-:W-:-:S04]  /*02c0*/  @P2 FMUL R14, R14, 0.25 ;  /* 0x3e8000000e0e2820 */ /* 0x000fc80000400000 */
[----:B------:R-:W-:Y:S01]  /*02d0*/  @!P4 FMUL R14, R14, 16777216 ;  /* 0x4b8000000e0ec820 */ /* 0x000fe20000400000 */
[----:B------:R-:W0:Y:S01]  /*02e0*/  MUFU.RCP R20, R20 ;  /* 0x0000001400147308 */ /* 0x000e220000001000 */
[----:B------:R-:W-:-:S07]  /*02f0*/  FSEL R3, R13, 1, P1 ;  /* 0x3f8000000d037808 */ /* 0x000fce0000800000 */
[----:B------:R-:W1:Y:S01]  /*0300*/  MUFU.RCP R14, R14 ;  /* 0x0000000e000e7308 */ /* 0x000e620000001000 */
[----:B------:R-:W-:Y:S01]  /*0310*/  FSEL R13, R13, 1, P2 ;  /* 0x3f8000000d0d7808 */ /* 0x000fe20001000000 */
[----:B------:R-:W-:Y:S01]  /*0320*/  @!P3 FMUL R3, R3, 16777216 ;  /* 0x4b8000000303b820 */ /* 0x000fe20000400000 */
[----:B----4-:R-:W-:-:S03]  /*0330*/  FADD R4, -R4, R6 ;  /* 0x0000000604047221 */ /* 0x010fc60000000100 */
[----:B------:R-:W-:Y:S01]  /*0340*/  @!P4 FMUL R13, R13, 16777216 ;  /* 0x4b8000000d0dc820 */ /* 0x000fe20000400000 */
[----:B0-----:R-:W-:Y:S01]  /*0350*/  FMUL R3, R20, R3 ;  /* 0x0000000314037220 */ /* 0x001fe20000400000 */
[----:B------:R-:W-:-:S03]  /*0360*/  FADD R5, -R5, R7 ;  /* 0x0000000705057221 */ /* 0x000fc60000000100 */
[----:B------:R-:W-:Y:S01]  /*0370*/  FMUL R7, R4, R3 ;  /* 0x0000000304077220 */ /* 0x000fe20000400000 */
[----:B-1----:R-:W-:-:S03]  /*0380*/  FMUL R2, R14, R13 ;  /* 0x0000000d0e027220 */ /* 0x002fc60000400000 */
[----:B--2---:R-:W-:Y:S01]  /*0390*/  FFMA R7, R7, R10, R8 ;  /* 0x0000000a07077223 */ /* 0x004fe20000000008 */
[----:B------:R-:W-:Y:S02]  /*03a0*/  FMUL R4, R5, R2 ;  /* 0x0000000205047220 */ /* 0x000fe40000400000 */
[----:B------:R-:W0:Y:S02]  /*03b0*/  LDC.64 R2, c[0x0][0x238] ;  /* 0x00008e00ff027b82 */ /* 0x000e240000000a00 */
[----:B------:R-:W-:Y:S01]  /*03c0*/  FFMA R4, R4, R11, R9 ;  /* 0x0000000b04047223 */ /* 0x000fe20000000009 */
[----:B------:R-:W-:-:S04]  /*03d0*/  FSETP.GTU.AND P1, PT, R7, RZ, PT ;  /* 0x000000ff0700720b */ /* 0x000fc80003f2c000 */
[C---:B------:R-:W-:Y:S02]  /*03e0*/  FSETP.GTU.AND P2, PT, R4.reuse, RZ, PT ;  /* 0x000000ff0400720b */ /* 0x040fe40003f4c000 */
[----:B------:R-:W-:Y:S02]  /*03f0*/  FSEL R6, R7, RZ, P1 ;  /* 0x000000ff07067208 */ /* 0x000fe40000800000 */
[----:B------:R-:W-:Y:S02]  /*0400*/  FSEL R7, R4, RZ, P2 ;  /* 0x000000ff04077208 */ /* 0x000fe40001000000 */
[C---:B------:R-:W-:Y:S02]  /*0410*/  FSETP.GEU.AND P3, PT, R6.reuse, 6, PT ;  /* 0x40c000000600780b */ /* 0x040fe40003f6e000 */
[----:B------:R-:W-:Y:S02]  /*0420*/  FSETP.GEU.AND P4, PT, R7, 6, PT ;  /* 0x40c000000700780b */ /* 0x000fe40003f8e000 */
[----:B------:R-:W-:-:S02]  /*0430*/  FSETP.NAN.AND P1, PT, R6, R6, PT ;  /* 0x000000060600720b */ /* 0x000fc40003f28000 */
[----:B------:R-:W-:Y:S01]  /*0440*/  FSETP.NAN.AND P2, PT, R7, R7, PT ;  /* 0x000000070700720b */ /* 0x000fe20003f48000 */
[----:B0-----:R-:W-:-:S06]  /*0450*/  IMAD.WIDE R2, R0, 0x4, R2 ;  /* 0x0000000400027825 */ /* 0x001fcc00078e0202 */
[----:B------:R-:W-:Y:S02]  /*0460*/  @P3 SEL R6, R6, 0x40c00000, P1 ;  /* 0x40c0000006063807 */ /* 0x000fe40000800000 */
[----:B------:R-:W-:Y:S01]  /*0470*/  @P4 SEL R7, R7, 0x40c00000, P2 ;  /* 0x40c0000007074807 */ /* 0x000fe20001000000 */
[----:B------:R-:W-:Y:S06]  /*0480*/  @P0 EXIT ;  /* 0x000000000000094d */ /* 0x000fec0003800000 */
[----:B------:R-:W-:Y:S01]  /*0490*/  STG.E.64 desc[UR4][R2.64], R6 ;  /* 0x0000000602007986 */ /* 0x000fe2000c101b04 */
[----:B------:R-:W-:Y:S05]  /*04a0*/  EXIT ;  /* 0x000000000000794d */ /* 0x000fea0003800000 */
.L_x_0:
[----:B------:R-:W-:-:S00]  /*04b0*/  BRA `(.L_x_0) ;  /* 0xfffffffc00fc7947 */ /* 0x000fc0000383ffff */
[----:B------:R-:W-:-:S00]  /*04c0*/  NOP ;  /* 0x0000000000007918 */ /* 0x000fc00000000000 */
        /* <DEDUP_REMOVED lines=11> */
.L_x_1:


//--------------------- .nv.global.init           --------------------------
	.section	.nv.global.init,"aw",@progbits
.nv.global.init:
	.type		_$_str,@object
	.size		_$_str,(_$_str_$_2 - _$_str)
_$_str:
        /*0000*/ 	.byte	0x5f, 0x5f, 0x43, 0x55, 0x44, 0x41, 0x5f, 0x46, 0x54, 0x5a, 0x00
	.type		_$_str_$_2,@object
	.size		_$_str_$_2,(.L_1 - _$_str_$_2)
_$_str_$_2:
        /*000b*/ 	.byte	0x5f, 0x5f, 0x43, 0x55, 0x44, 0x41, 0x5f, 0x50, 0x52, 0x45, 0x43, 0x5f, 0x53, 0x51, 0x52, 0x54
        /*001b*/ 	.byte	0x00
.L_1:


//--------------------- .nv.constant0.triton_poi_fused__native_batch_norm_legit_no_training_hardtanh_6 --------------------------
	.section	.nv.constant0.triton_poi_fused__native_batch_norm_legit_no_training_hardtanh_6,"a",@progbits
	.sectionflags	@""
	.align	4
.nv.constant0.triton_poi_fused__native_batch_norm_legit_no_training_hardtanh_6:
	.zero		580
